//
// Generated by NVIDIA NVVM Compiler
//
// Compiler Build ID: CL-36424714
// Cuda compilation tools, release 13.0, V13.0.88
// Based on NVVM 20.0.0
//

.version 9.0
.target sm_100
.address_size 64

	// .globl	_Z9AddKernelPiPKiS1_

.visible .entry _Z9AddKernelPiPKiS1_(
	.param .u64 .ptr .align 1 _Z9AddKernelPiPKiS1__param_0,
	.param .u64 .ptr .align 1 _Z9AddKernelPiPKiS1__param_1,
	.param .u64 .ptr .align 1 _Z9AddKernelPiPKiS1__param_2
)
{
	.reg .b32 	%r<5>;
	.reg .b64 	%rd<11>;

	ld.param.u64 	%rd1, [_Z9AddKernelPiPKiS1__param_0];
	ld.param.u64 	%rd2, [_Z9AddKernelPiPKiS1__param_1];
	ld.param.u64 	%rd3, [_Z9AddKernelPiPKiS1__param_2];
	cvta.to.global.u64 	%rd4, %rd1;
	cvta.to.global.u64 	%rd5, %rd3;
	cvta.to.global.u64 	%rd6, %rd2;
	mov.u32 	%r1, %tid.x;
	mul.wide.u32 	%rd7, %r1, 4;
	add.s64 	%rd8, %rd6, %rd7;
	ld.global.u32 	%r2, [%rd8];
	add.s64 	%rd9, %rd5, %rd7;
	ld.global.u32 	%r3, [%rd9];
	add.s32 	%r4, %r3, %r2;
	add.s64 	%rd10, %rd4, %rd7;
	st.global.u32 	[%rd10], %r4;
	ret;

}


// ===== COMPILED SASS (sm_100) =====

	.target	sm_100

	.elftype	@"ET_EXEC"


//--------------------- .note.nv.tkinfo           --------------------------
	.section	.note.nv.tkinfo,"",@"SHT_NOTE"
	.sectionflags	@"SHF_NOTE_NV_TKINFO"
	.tkinfo
        /*0018*/ 	.word	0x00000002
        /*0030*/ 	.string	""
        /*0030*/ 	.string	"ptxas"
        /*0030*/ 	.string	"Cuda compilation tools, release 13.0, V13.0.88"
        /*0030*/ 	.string	"Build cuda_13.0.r13.0/compiler.36424714_0"
        /*0030*/ 	.string	"-arch sm_100 -m 64 "



//--------------------- .note.nv.cuinfo           --------------------------
	.section	.note.nv.cuinfo,"",@"SHT_NOTE"
	.sectionflags	@"SHF_NOTE_NV_CUINFO"
        /*0018*/ 	.short	0x0002
        /*001a*/ 	.short	0x0064
        /*001c*/ 	.short	0x0082
	.zero		2


//--------------------- .nv.info                  --------------------------
	.section	.nv.info,"",@"SHT_CUDA_INFO"
	.align	4


	//----- nvinfo : EIATTR_REGCOUNT
	.align		4
        /*0000*/ 	.byte	0x04, 0x2f
        /*0002*/ 	.short	(.L_1 - .L_0)
	.align		4
.L_0:
        /*0004*/ 	.word	index@(_Z9AddKernelPiPKiS1_)
        /*0008*/ 	.word	0x0000000c


	//----- nvinfo : EIATTR_FRAME_SIZE
	.align		4
.L_1:
        /*000c*/ 	.byte	0x04, 0x11
        /*000e*/ 	.short	(.L_3 - .L_2)
	.align		4
.L_2:
        /*0010*/ 	.word	index@(_Z9AddKernelPiPKiS1_)
        /*0014*/ 	.word	0x00000000


	//----- nvinfo : EIATTR_MIN_STACK_SIZE
	.align		4
.L_3:
        /*0018*/ 	.byte	0x04, 0x12
        /*001a*/ 	.short	(.L_5 - .L_4)
	.align		4
.L_4:
        /*001c*/ 	.word	index@(_Z9AddKernelPiPKiS1_)
        /*0020*/ 	.word	0x00000000
.L_5:


//--------------------- .nv.compat                --------------------------
	.section	.nv.compat,"",@"SHT_CUDA_COMPAT_INFO"
	.align	4
        /*0000*/ 	.byte	0x02, 0x09, 0x00, 0x00, 0x02, 0x02, 0x01, 0x00, 0x02, 0x05, 0x05, 0x00, 0x03, 0x07, 0x01, 0x01
        /*0010*/ 	.byte	0x02, 0x03, 0x00, 0x00, 0x02, 0x06, 0x01, 0x00, 0x04, 0x0b, 0x08, 0x00, 0x09, 0x00, 0x00, 0x00
        /*0020*/ 	.byte	0x00, 0x00, 0x00, 0x00


//--------------------- .nv.info._Z9AddKernelPiPKiS1_ --------------------------
	.section	.nv.info._Z9AddKernelPiPKiS1_,"",@"SHT_CUDA_INFO"
	.sectionflags	@""
	.align	4


	//----- nvinfo : EIATTR_CUDA_API_VERSION
	.align		4
        /*0000*/ 	.byte	0x04, 0x37
        /*0002*/ 	.short	(.L_7 - .L_6)
.L_6:
        /*0004*/ 	.word	0x00000082


	//----- nvinfo : EIATTR_KPARAM_INFO
	.align		4
.L_7:
        /*0008*/ 	.byte	0x04, 0x17
        /*000a*/ 	.short	(.L_9 - .L_8)
.L_8:
        /*000c*/ 	.word	0x00000000
        /*0010*/ 	.short	0x0002
        /*0012*/ 	.short	0x0010
        /*0014*/ 	.byte	0x00, 0xf5, 0x21, 0x00


	//----- nvinfo : EIATTR_KPARAM_INFO
	.align		4
.L_9:
        /*0018*/ 	.byte	0x04, 0x17
        /*001a*/ 	.short	(.L_11 - .L_10)
.L_10:
        /*001c*/ 	.word	0x00000000
        /*0020*/ 	.short	0x0001
        /*0022*/ 	.short	0x0008
        /*0024*/ 	.byte	0x00, 0xf5, 0x21, 0x00


	//----- nvinfo : EIATTR_KPARAM_INFO
	.align		4
.L_11:
        /*0028*/ 	.byte	0x04, 0x17
        /*002a*/ 	.short	(.L_13 - .L_12)
.L_12:
        /*002c*/ 	.word	0x00000000
        /*0030*/ 	.short	0x0000
        /*0032*/ 	.short	0x0000
        /*0034*/ 	.byte	0x00, 0xf5, 0x21, 0x00


	//----- nvinfo : EIATTR_SPARSE_MMA_MASK
	.align		4
.L_13:
        /*0038*/ 	.byte	0x03, 0x50
        /*003a*/ 	.short	0x0000


	//----- nvinfo : EIATTR_MAXREG_COUNT
	.align		4
        /*003c*/ 	.byte	0x03, 0x1b
        /*003e*/ 	.short	0x00ff


	//----- nvinfo : EIATTR_MERCURY_ISA_VERSION
	.align		4
        /*0040*/ 	.byte	0x03, 0x5f
        /*0042*/ 	.short	0x0101


	//----- nvinfo : EIATTR_VRC_CTA_INIT_COUNT
	.align		4
        /*0044*/ 	.byte	0x02, 0x4a
	.zero		1
	.zero		1


	//----- nvinfo : EIATTR_EXIT_INSTR_OFFSETS
	.align		4
        /*0048*/ 	.byte	0x04, 0x1c
        /*004a*/ 	.short	(.L_15 - .L_14)


	//   ....[0]....
.L_14:
        /*004c*/ 	.word	0x000000d0


	//----- nvinfo : EIATTR_CBANK_PARAM_SIZE
	.align		4
.L_15:
        /*0050*/ 	.byte	0x03, 0x19
        /*0052*/ 	.short	0x0018


	//----- nvinfo : EIATTR_PARAM_CBANK
	.align		4
        /*0054*/ 	.byte	0x04, 0x0a
        /*0056*/ 	.short	(.L_17 - .L_16)
	.align		4
.L_16:
        /*0058*/ 	.word	index@(.nv.constant0._Z9AddKernelPiPKiS1_)
        /*005c*/ 	.short	0x0380
        /*005e*/ 	.short	0x0018


	//----- nvinfo : EIATTR_SW_WAR
	.align		4
.L_17:
        /*0060*/ 	.byte	0x04, 0x36
        /*0062*/ 	.short	(.L_19 - .L_18)
.L_18:
        /*0064*/ 	.word	0x00000008
.L_19:


//--------------------- .nv.callgraph             --------------------------
	.section	.nv.callgraph,"",@"SHT_CUDA_CALLGRAPH"
	.align	4
	.sectionentsize	8
	.align		4
        /*0000*/ 	.word	0x00000000
	.align		4
        /*0004*/ 	.word	0xffffffff
	.align		4
        /*0008*/ 	.word	0x00000000
	.align		4
        /*000c*/ 	.word	0xfffffffe
	.align		4
        /*0010*/ 	.word	0x00000000
	.align		4
        /*0014*/ 	.word	0xfffffffd
	.align		4
        /*0018*/ 	.word	0x00000000
	.align		4
        /*001c*/ 	.word	0xfffffffc


//--------------------- .text._Z9AddKernelPiPKiS1_ --------------------------
	.section	.text._Z9AddKernelPiPKiS1_,"ax",@progbits
	.align	128
        .global         _Z9AddKernelPiPKiS1_
        .type           _Z9AddKernelPiPKiS1_,@function
        .size           _Z9AddKernelPiPKiS1_,(.L_x_1 - _Z9AddKernelPiPKiS1_)
        .other          _Z9AddKernelPiPKiS1_,@"STO_CUDA_ENTRY STV_DEFAULT"
_Z9AddKernelPiPKiS1_:
.text._Z9AddKernelPiPKiS1_:
[----:B------:R-:W-:Y:S01]  /*0000*/  LDC R1, c[0x0][0x37c] ;  /* 0x0000df00ff017b82 */ /* 0x000fe20000000800 */
[----:B------:R-:W0:Y:S07]  /*0010*/  S2R R9, SR_TID.X ;  /* 0x0000000000097919 */ /* 0x000e2e0000002100 */
[----:B------:R-:W0:Y:S01]  /*0020*/  LDC.64 R2, c[0x0][0x388] ;  /* 0x0000e200ff027b82 */ /* 0x000e220000000a00 */
[----:B------:R-:W1:Y:S07]  /*0030*/  LDCU.64 UR4, c[0x0][0x358] ;  /* 0x00006b00ff0477ac */ /* 0x000e6e0008000a00 */
[----:B------:R-:W2:Y:S08]  /*0040*/  LDC.64 R4, c[0x0][0x390] ;  /* 0x0000e400ff047b82 */ /* 0x000eb00000000a00 */
[----:B------:R-:W3:Y:S01]  /*0050*/  LDC.64 R6, c[0x0][0x380] ;  /* 0x0000e000ff067b82 */ /* 0x000ee20000000a00 */
[----:B0-----:R-:W-:-:S04]  /*0060*/  IMAD.WIDE.U32 R2, R9, 0x4, R2 ;  /* 0x0000000409027825 */ /* 0x001fc800078e0002 */
[C---:B--2---:R-:W-:Y:S02]  /*0070*/  IMAD.WIDE.U32 R4, R9.reuse, 0x4, R4 ;  /* 0x0000000409047825 */ /* 0x044fe400078e0004 */
[----:B-1----:R-:W2:Y:S04]  /*0080*/  LDG.E R2, desc[UR4][R2.64] ;  /* 0x0000000402027981 */ /* 0x002ea8000c1e1900 */
[----:B------:R-:W2:Y:S01]  /*0090*/  LDG.E R5, desc[UR4][R4.64] ;  /* 0x0000000404057981 */ /* 0x000ea2000c1e1900 */
[----:B---3--:R-:W-:Y:S01]  /*00a0*/  IMAD.WIDE.U32 R6, R9, 0x4, R6 ;  /* 0x0000000409067825 */ /* 0x008fe200078e0006 */
[----:B--2---:R-:W-:-:S05]  /*00b0*/  IADD3 R9, PT, PT, R2, R5, RZ ;  /* 0x0000000502097210 */ /* 0x004fca0007ffe0ff */
[----:B------:R-:W-:Y:S01]  /*00c0*/  STG.E desc[UR4][R6.64], R9 ;  /* 0x0000000906007986 */ /* 0x000fe2000c101904 */
[----:B------:R-:W-:Y:S05]  /*00d0*/  EXIT ;  /* 0x000000000000794d */ /* 0x000fea0003800000 */
.L_x_0:
[----:B------:R-:W-:-:S00]  /*00e0*/  BRA `(.L_x_0) ;  /* 0xfffffffc00fc7947 */ /* 0x000fc0000383ffff */
[----:B------:R-:W-:-:S00]  /*00f0*/  NOP ;  /* 0x0000000000007918 */ /* 0x000fc00000000000 */
        /* <DEDUP_REMOVED lines=8> */
.L_x_1:


//--------------------- .nv.shared.reserved.0     --------------------------
	.section	.nv.shared.reserved.0,"aw",@nobits
	.weak		__nv_reservedSMEM_offset_0_alias
	.size		__nv_reservedSMEM_offset_0_alias, 0, 64
	.other		__nv_reservedSMEM_offset_0_alias,@"STO_CUDA_RESERVED_SHARED STV_DEFAULT"
__nv_reservedSMEM_offset_0_alias:
	.zero		0
	.zero		64


//--------------------- .nv.constant0._Z9AddKernelPiPKiS1_ --------------------------
	.section	.nv.constant0._Z9AddKernelPiPKiS1_,"a",@progbits
	.sectionflags	@""
	.align	4
.nv.constant0._Z9AddKernelPiPKiS1_:
	.zero		920


//--------------------- SYMBOLS --------------------------

	.type		.nv.reservedSmem.offset0,@object
	.size		.nv.reservedSmem.offset0,0x4
